//
// Generated by NVIDIA NVVM Compiler
//
// Compiler Build ID: CL-36424714
// Cuda compilation tools, release 13.0, V13.0.88
// Based on NVVM 20.0.0
//

.version 9.0
.target sm_100
.address_size 64

	// .globl	_Z7testGPUv
.extern .func  (.param .b32 func_retval0) vprintf
(
	.param .b64 vprintf_param_0,
	.param .b64 vprintf_param_1
)
;
.global .align 1 .b8 $str[23] = {84, 104, 105, 115, 32, 114, 117, 110, 115, 32, 111, 110, 32, 116, 104, 101, 32, 71, 80, 85, 33, 10};

.visible .entry _Z7testGPUv()
{
	.reg .b32 	%r<3>;
	.reg .b64 	%rd<3>;

	mov.u64 	%rd1, $str;
	cvta.global.u64 	%rd2, %rd1;
	{ // callseq 0, 0
	.param .b64 param0;
	st.param.b64 	[param0], %rd2;
	.param .b64 param1;
	st.param.b64 	[param1], 0;
	.param .b32 retval0;
	call.uni (retval0), 
	vprintf, 
	(
	param0, 
	param1
	);
	ld.param.b32 	%r1, [retval0];
	} // callseq 0
	ret;

}


// ===== COMPILED SASS (sm_100) =====

	.target	sm_100

	.elftype	@"ET_EXEC"


//--------------------- .note.nv.tkinfo           --------------------------
	.section	.note.nv.tkinfo,"",@"SHT_NOTE"
	.sectionflags	@"SHF_NOTE_NV_TKINFO"
	.tkinfo
        /*0018*/ 	.word	0x00000002
        /*0030*/ 	.string	""
        /*0030*/ 	.string	"ptxas"
        /*0030*/ 	.string	"Cuda compilation tools, release 13.0, V13.0.88"
        /*0030*/ 	.string	"Build cuda_13.0.r13.0/compiler.36424714_0"
        /*0030*/ 	.string	"-arch sm_100 -m 64 "



//--------------------- .note.nv.cuinfo           --------------------------
	.section	.note.nv.cuinfo,"",@"SHT_NOTE"
	.sectionflags	@"SHF_NOTE_NV_CUINFO"
        /*0018*/ 	.short	0x0002
        /*001a*/ 	.short	0x0064
        /*001c*/ 	.short	0x0082
	.zero		2


//--------------------- .nv.info                  --------------------------
	.section	.nv.info,"",@"SHT_CUDA_INFO"
	.align	4


	//----- nvinfo : EIATTR_REGCOUNT
	.align		4
        /*0000*/ 	.byte	0x04, 0x2f
        /*0002*/ 	.short	(.L_2 - .L_1)
	.align		4
.L_1:
        /*0004*/ 	.word	index@(_Z7testGPUv)
        /*0008*/ 	.word	0x00000018


	//----- nvinfo : EIATTR_FRAME_SIZE
	.align		4
.L_2:
        /*000c*/ 	.byte	0x04, 0x11
        /*000e*/ 	.short	(.L_4 - .L_3)
	.align		4
.L_3:
        /*0010*/ 	.word	index@(_Z7testGPUv)
        /*0014*/ 	.word	0x00000000


	//----- nvinfo : EIATTR_MIN_STACK_SIZE
	.align		4
.L_4:
        /*0018*/ 	.byte	0x04, 0x12
        /*001a*/ 	.short	(.L_6 - .L_5)
	.align		4
.L_5:
        /*001c*/ 	.word	index@(_Z7testGPUv)
        /*0020*/ 	.word	0x00000000
.L_6:


//--------------------- .nv.compat                --------------------------
	.section	.nv.compat,"",@"SHT_CUDA_COMPAT_INFO"
	.align	4
        /*0000*/ 	.byte	0x02, 0x09, 0x00, 0x00, 0x02, 0x02, 0x01, 0x00, 0x02, 0x05, 0x05, 0x00, 0x03, 0x07, 0x01, 0x01
        /*0010*/ 	.byte	0x02, 0x03, 0x00, 0x00, 0x02, 0x06, 0x01, 0x00, 0x04, 0x0b, 0x08, 0x00, 0x09, 0x00, 0x00, 0x00
        /*0020*/ 	.byte	0x00, 0x00, 0x00, 0x00


//--------------------- .nv.info._Z7testGPUv      --------------------------
	.section	.nv.info._Z7testGPUv,"",@"SHT_CUDA_INFO"
	.sectionflags	@""
	.align	4


	//----- nvinfo : EIATTR_CUDA_API_VERSION
	.align		4
        /*0000*/ 	.byte	0x04, 0x37
        /*0002*/ 	.short	(.L_8 - .L_7)
.L_7:
        /*0004*/ 	.word	0x00000082


	//----- nvinfo : EIATTR_SPARSE_MMA_MASK
	.align		4
.L_8:
        /*0008*/ 	.byte	0x03, 0x50
        /*000a*/ 	.short	0x0000


	//----- nvinfo : EIATTR_MAXREG_COUNT
	.align		4
        /*000c*/ 	.byte	0x03, 0x1b
        /*000e*/ 	.short	0x00ff


	//----- nvinfo : EIATTR_EXTERNS
	.align		4
        /*0010*/ 	.byte	0x04, 0x0f
        /*0012*/ 	.short	(.L_10 - .L_9)


	//   ....[0]....
	.align		4
.L_9:
        /*0014*/ 	.word	index@(vprintf)


	//----- nvinfo : EIATTR_MERCURY_ISA_VERSION
	.align		4
.L_10:
        /*0018*/ 	.byte	0x03, 0x5f
        /*001a*/ 	.short	0x0101


	//----- nvinfo : EIATTR_VRC_CTA_INIT_COUNT
	.align		4
        /*001c*/ 	.byte	0x02, 0x4a
	.zero		1
	.zero		1


	//----- nvinfo : EIATTR_SYSCALL_OFFSETS
	.align		4
        /*0020*/ 	.byte	0x04, 0x46
        /*0022*/ 	.short	(.L_12 - .L_11)


	//   ....[0]....
.L_11:
        /*0024*/ 	.word	0x00000080


	//----- nvinfo : EIATTR_EXIT_INSTR_OFFSETS
	.align		4
.L_12:
        /*0028*/ 	.byte	0x04, 0x1c
        /*002a*/ 	.short	(.L_14 - .L_13)


	//   ....[0]....
.L_13:
        /*002c*/ 	.word	0x00000090


	//----- nvinfo : EIATTR_SW_WAR
	.align		4
.L_14:
        /*0030*/ 	.byte	0x04, 0x36
        /*0032*/ 	.short	(.L_16 - .L_15)
.L_15:
        /*0034*/ 	.word	0x00000008
.L_16:


//--------------------- .nv.callgraph             --------------------------
	.section	.nv.callgraph,"",@"SHT_CUDA_CALLGRAPH"
	.align	4
	.sectionentsize	8
	.align		4
        /*0000*/ 	.word	0x00000000
	.align		4
        /*0004*/ 	.word	0xffffffff
	.align		4
        /*0008*/ 	.word	index@(_Z7testGPUv)
	.align		4
        /*000c*/ 	.word	index@(vprintf)
	.align		4
        /*0010*/ 	.word	0x00000000
	.align		4
        /*0014*/ 	.word	0xfffffffe
	.align		4
        /*0018*/ 	.word	0x00000000
	.align		4
        /*001c*/ 	.word	0xfffffffd
	.align		4
        /*0020*/ 	.word	0x00000000
	.align		4
        /*0024*/ 	.word	0xfffffffc


//--------------------- .nv.constant4             --------------------------
	.section	.nv.constant4,"a",@progbits
	.align	8
	.align		8
.nv.constant4:
        /*0000*/ 	.dword	vprintf
	.align		8
        /*0008*/ 	.dword	$str


//--------------------- .text._Z7testGPUv         --------------------------
	.section	.text._Z7testGPUv,"ax",@progbits
	.align	128
        .global         _Z7testGPUv
        .type           _Z7testGPUv,@function
        .size           _Z7testGPUv,(.L_x_2 - _Z7testGPUv)
        .other          _Z7testGPUv,@"STO_CUDA_ENTRY STV_DEFAULT"
_Z7testGPUv:
.text._Z7testGPUv:
[----:B------:R-:W0:Y:S01]  /*0000*/  LDC R1, c[0x0][0x37c] ;  /* 0x0000df00ff017b82 */ /* 0x000e220000000800 */
[----:B------:R-:W-:Y:S01]  /*0010*/  MOV R0, 0x0 ;  /* 0x0000000000007802 */ /* 0x000fe20000000f00 */
[----:B------:R-:W1:Y:S01]  /*0020*/  LDCU.64 UR4, c[0x4][0x8] ;  /* 0x01000100ff0477ac */ /* 0x000e620008000a00 */
[----:B------:R-:W-:-:S05]  /*0030*/  CS2R R6, SRZ ;  /* 0x0000000000067805 */ /* 0x000fca000001ff00 */
[----:B------:R2:W3:Y:S01]  /*0040*/  LDC.64 R2, c[0x4][R0] ;  /* 0x0100000000027b82 */ /* 0x0004e20000000a00 */
[----:B-1----:R-:W-:Y:S02]  /*0050*/  IMAD.U32 R4, RZ, RZ, UR4 ;  /* 0x00000004ff047e24 */ /* 0x002fe4000f8e00ff */
[----:B--2---:R-:W-:-:S07]  /*0060*/  IMAD.U32 R5, RZ, RZ, UR5 ;  /* 0x00000005ff057e24 */ /* 0x004fce000f8e00ff */
[----:B------:R-:W-:-:S07]  /*0070*/  LEPC R20, `(.L_x_0) ;  /* 0x000000001014794e */ /* 0x000fce0000000000 */
[----:B0--3--:R-:W-:Y:S05]  /*0080*/  CALL.ABS.NOINC R2 ;  /* 0x0000000002007343 */ /* 0x009fea0003c00000 */
.L_x_0:
[----:B------:R-:W-:Y:S05]  /*0090*/  EXIT ;  /* 0x000000000000794d */ /* 0x000fea0003800000 */
.L_x_1:
[----:B------:R-:W-:-:S00]  /*00a0*/  BRA `(.L_x_1) ;  /* 0xfffffffc00fc7947 */ /* 0x000fc0000383ffff */
[----:B------:R-:W-:-:S00]  /*00b0*/  NOP ;  /* 0x0000000000007918 */ /* 0x000fc00000000000 */
        /* <DEDUP_REMOVED lines=12> */
.L_x_2:


//--------------------- .nv.global.init           --------------------------
	.section	.nv.global.init,"aw",@progbits
.nv.global.init:
	.type		$str,@object
	.size		$str,(.L_0 - $str)
$str:
        /*0000*/ 	.byte	0x54, 0x68, 0x69, 0x73, 0x20, 0x72, 0x75, 0x6e, 0x73, 0x20, 0x6f, 0x6e, 0x20, 0x74, 0x68, 0x65
        /*0010*/ 	.byte	0x20, 0x47, 0x50, 0x55, 0x21, 0x0a, 0x00
.L_0:


//--------------------- .nv.shared.reserved.0     --------------------------
	.section	.nv.shared.reserved.0,"aw",@nobits
	.weak		__nv_reservedSMEM_offset_0_alias
	.size		__nv_reservedSMEM_offset_0_alias, 0, 64
	.other		__nv_reservedSMEM_offset_0_alias,@"STO_CUDA_RESERVED_SHARED STV_DEFAULT"
__nv_reservedSMEM_offset_0_alias:
	.zero		0
	.zero		64


//--------------------- .nv.constant0._Z7testGPUv --------------------------
	.section	.nv.constant0._Z7testGPUv,"a",@progbits
	.sectionflags	@""
	.align	4
.nv.constant0._Z7testGPUv:
	.zero		896


//--------------------- SYMBOLS --------------------------

	.type		.nv.reservedSmem.offset0,@object
	.size		.nv.reservedSmem.offset0,0x4
	.type		vprintf,@function
